	.headerflags	@"EF_CUDA_TEXMODE_UNIFIED EF_CUDA_64BIT_ADDRESS EF_CUDA_ACCELERATORS EF_CUDA_SM90 EF_CUDA_VIRTUAL_SM(EF_CUDA_SM90)"
	.elftype	@"ET_EXEC"


//--------------------- .nv.info                  --------------------------
	.section	.nv.info,"",@"SHT_CUDA_INFO"
	.align	4


	//----- nvinfo : EIATTR_REGCOUNT
	.align		4
        /*0000*/ 	.byte	0x04, 0x2f
        /*0002*/ 	.short	(.L_3 - .L_2)
	.align		4
.L_2:
        /*0004*/ 	.word	index@(triton_poi_fused__native_batch_norm_legit_no_training_convolution_relu_28)
        /*0008*/ 	.word	0x00000020


	//----- nvinfo : EIATTR_MIN_STACK_SIZE
	.align		4
.L_3:
        /*000c*/ 	.byte	0x04, 0x12
        /*000e*/ 	.short	(.L_5 - .L_4)
	.align		4
.L_4:
        /*0010*/ 	.word	index@(triton_poi_fused__native_batch_norm_legit_no_training_convolution_relu_28)
        /*0014*/ 	.word	0x00000000


	//----- nvinfo : EIATTR_FRAME_SIZE
	.align		4
.L_5:
        /*0018*/ 	.byte	0x04, 0x11
        /*001a*/ 	.short	(.L_7 - .L_6)
	.align		4
.L_6:
        /*001c*/ 	.word	index@(triton_poi_fused__native_batch_norm_legit_no_training_convolution_relu_28)
        /*0020*/ 	.word	0x00000000


	//----- nvinfo : EIATTR_MIN_STACK_SIZE
	.align		4
.L_7:
        /*0024*/ 	.byte	0x04, 0x12
        /*0026*/ 	.short	(.L_9 - .L_8)
	.align		4
.L_8:
        /*0028*/ 	.word	index@(triton_poi_fused__native_batch_norm_legit_no_training_convolution_relu_28)
        /*002c*/ 	.word	0x00000000
.L_9:


//--------------------- .nv.info.triton_poi_fused__native_batch_norm_legit_no_training_convolution_relu_28 --------------------------
	.section	.nv.info.triton_poi_fused__native_batch_norm_legit_no_training_convolution_relu_28,"",@"SHT_CUDA_INFO"
	.sectionflags	@""
	.align	4


	//----- nvinfo : EIATTR_CUDA_API_VERSION
	.align		4
        /*0000*/ 	.byte	0x04, 0x37
        /*0002*/ 	.short	(.L_11 - .L_10)
.L_10:
        /*0004*/ 	.word	0x0000007c


	//----- nvinfo : EIATTR_KPARAM_INFO
	.align		4
.L_11:
        /*0008*/ 	.byte	0x04, 0x17
        /*000a*/ 	.short	(.L_13 - .L_12)
.L_12:
        /*000c*/ 	.word	0x00000000
        /*0010*/ 	.short	0x0007
        /*0012*/ 	.short	0x0038
        /*0014*/ 	.byte	0x00, 0xf0, 0x11, 0x00


	//----- nvinfo : EIATTR_KPARAM_INFO
	.align		4
.L_13:
        /*0018*/ 	.byte	0x04, 0x17
        /*001a*/ 	.short	(.L_15 - .L_14)
.L_14:
        /*001c*/ 	.word	0x00000000
        /*0020*/ 	.short	0x0006
        /*0022*/ 	.short	0x0030
        /*0024*/ 	.byte	0x00, 0xf4, 0x21, 0x00


	//----- nvinfo : EIATTR_KPARAM_INFO
	.align		4
.L_15:
        /*0028*/ 	.byte	0x04, 0x17
        /*002a*/ 	.short	(.L_17 - .L_16)
.L_16:
        /*002c*/ 	.word	0x00000000
        /*0030*/ 	.short	0x0005
        /*0032*/ 	.short	0x0028
        /*0034*/ 	.byte	0x00, 0xf4, 0x21, 0x00


	//----- nvinfo : EIATTR_KPARAM_INFO
	.align		4
.L_17:
        /*0038*/ 	.byte	0x04, 0x17
        /*003a*/ 	.short	(.L_19 - .L_18)
.L_18:
        /*003c*/ 	.word	0x00000000
        /*0040*/ 	.short	0x0004
        /*0042*/ 	.short	0x0020
        /*0044*/ 	.byte	0x00, 0xf4, 0x21, 0x00


	//----- nvinfo : EIATTR_KPARAM_INFO
	.align		4
.L_19:
        /*0048*/ 	.byte	0x04, 0x17
        /*004a*/ 	.short	(.L_21 - .L_20)
.L_20:
        /*004c*/ 	.word	0x00000000
        /*0050*/ 	.short	0x0003
        /*0052*/ 	.short	0x0018
        /*0054*/ 	.byte	0x00, 0xf4, 0x21, 0x00


	//----- nvinfo : EIATTR_KPARAM_INFO
	.align		4
.L_21:
        /*0058*/ 	.byte	0x04, 0x17
        /*005a*/ 	.short	(.L_23 - .L_22)
.L_22:
        /*005c*/ 	.word	0x00000000
        /*0060*/ 	.short	0x0002
        /*0062*/ 	.short	0x0010
        /*0064*/ 	.byte	0x00, 0xf4, 0x21, 0x00


	//----- nvinfo : EIATTR_KPARAM_INFO
	.align		4
.L_23:
        /*0068*/ 	.byte	0x04, 0x17
        /*006a*/ 	.short	(.L_25 - .L_24)
.L_24:
        /*006c*/ 	.word	0x00000000
        /*0070*/ 	.short	0x0001
        /*0072*/ 	.short	0x0008
        /*0074*/ 	.byte	0x00, 0xf4, 0x21, 0x00


	//----- nvinfo : EIATTR_KPARAM_INFO
	.align		4
.L_25:
        /*0078*/ 	.byte	0x04, 0x17
        /*007a*/ 	.short	(.L_27 - .L_26)
.L_26:
        /*007c*/ 	.word	0x00000000
        /*0080*/ 	.short	0x0000
        /*0082*/ 	.short	0x0000
        /*0084*/ 	.byte	0x00, 0xf4, 0x21, 0x00


	//----- nvinfo : EIATTR_SPARSE_MMA_MASK
	.align		4
.L_27:
        /*0088*/ 	.byte	0x03, 0x50
        /*008a*/ 	.short	0x0000


	//----- nvinfo : EIATTR_MAXREG_COUNT
	.align		4
        /*008c*/ 	.byte	0x03, 0x1b
        /*008e*/ 	.short	0x00ff


	//----- nvinfo : EIATTR_EXIT_INSTR_OFFSETS
	.align		4
        /*0090*/ 	.byte	0x04, 0x1c
        /*0092*/ 	.short	(.L_29 - .L_28)


	//   ....[0]....
.L_28:
        /*0094*/ 	.word	0x000008b0


	//----- nvinfo : EIATTR_REQNTID
	.align		4
.L_29:
        /*0098*/ 	.byte	0x04, 0x10
        /*009a*/ 	.short	(.L_31 - .L_30)
.L_30:
        /*009c*/ 	.word	0x00000080
        /*00a0*/ 	.word	0x00000001
        /*00a4*/ 	.word	0x00000001


	//----- nvinfo : EIATTR_CBANK_PARAM_SIZE
	.align		4
.L_31:
        /*00a8*/ 	.byte	0x03, 0x19
        /*00aa*/ 	.short	0x003c


	//----- nvinfo : EIATTR_PARAM_CBANK
	.align		4
        /*00ac*/ 	.byte	0x04, 0x0a
        /*00ae*/ 	.short	(.L_33 - .L_32)
	.align		4
.L_32:
        /*00b0*/ 	.word	index@(.nv.constant0.triton_poi_fused__native_batch_norm_legit_no_training_convolution_relu_28)
        /*00b4*/ 	.short	0x0210
        /*00b6*/ 	.short	0x003c


	//----- nvinfo : EIATTR_SW_WAR
	.align		4
.L_33:
        /*00b8*/ 	.byte	0x04, 0x36
        /*00ba*/ 	.short	(.L_35 - .L_34)
.L_34:
        /*00bc*/ 	.word	0x00000008
.L_35:


//--------------------- .nv.callgraph             --------------------------
	.section	.nv.callgraph,"",@"SHT_CUDA_CALLGRAPH"
	.align	4
	.sectionentsize	8
	.align		4
        /*0000*/ 	.word	0x00000000
	.align		4
        /*0004*/ 	.word	0xffffffff
	.align		4
        /*0008*/ 	.word	0x00000000
	.align		4
        /*000c*/ 	.word	0xfffffffe
	.align		4
        /*0010*/ 	.word	0x00000000
	.align		4
        /*0014*/ 	.word	0xfffffffd
	.align		4
        /*0018*/ 	.word	0x00000000
	.align		4
        /*001c*/ 	.word	0xfffffffc


//--------------------- .nv.constant4             --------------------------
	.section	.nv.constant4,"a",@progbits
	.align	8
	.align		8
.nv.constant4:
        /*0000*/ 	.dword	_$_str
	.align		8
        /*0008*/ 	.dword	_$_str_$_2


//--------------------- .text.triton_poi_fused__native_batch_norm_legit_no_training_convolution_relu_28 --------------------------
	.section	.text.triton_poi_fused__native_batch_norm_legit_no_training_convolution_relu_28,"ax",@progbits
	.align	128
        .global         triton_poi_fused__native_batch_norm_legit_no_training_convolution_relu_28
        .type           triton_poi_fused__native_batch_norm_legit_no_training_convolution_relu_28,@function
        .size           triton_poi_fused__native_batch_norm_legit_no_training_convolution_relu_28,(.L_x_1 - triton_poi_fused__native_batch_norm_legit_no_training_convolution_relu_28)
        .other          triton_poi_fused__native_batch_norm_legit_no_training_convolution_relu_28,@"STO_CUDA_ENTRY STV_DEFAULT"
triton_poi_fused__native_batch_norm_legit_no_training_convolution_relu_28:
.text.triton_poi_fused__native_batch_norm_legit_no_training_convolution_relu_28:
[----:B------:R-:W-:Y:S01]  /*0000*/  LDC R1, c[0x0][0x28] ;  /* 0x00000a00ff017b82 */ /* 0x000fe20000000800 */
[----:B------:R-:W1:Y:S07]  /*0010*/  S2R R0, SR_TID.X ;  /* 0x0000000000007919 */ /* 0x000e6e0000002100 */
[----:B------:R-:W2:Y:S01]  /*0020*/  LDC.64 R4, c[0x0][0x228] ;  /* 0x00008a00ff047b82 */ /* 0x000ea20000000a00 */
[----:B------:R-:W-:Y:S01]  /*0030*/  ULDC.64 UR4, c[0x0][0x208] ;  /* 0x0000820000047ab9 */ /* 0x000fe20000000a00 */
[----:B------:R-:W3:Y:S06]  /*0040*/  S2R R23, SR_CTAID.X ;  /* 0x0000000000177919 */ /* 0x000eec0000002500 */
[----:B------:R-:W4:Y:S08]  /*0050*/  LDC.64 R20, c[0x0][0x210] ;  /* 0x00008400ff147b82 */ /* 0x000f300000000a00 */
[----:B------:R-:W5:Y:S08]  /*0060*/  LDC.64 R26, c[0x0][0x220] ;  /* 0x00008800ff1a7b82 */ /* 0x000f700000000a00 */
[----:B------:R-:W4:Y:S01]  /*0070*/  LDC.64 R18, c[0x0][0x230] ;  /* 0x00008c00ff127b82 */ /* 0x000f220000000a00 */
[----:B-1----:R-:W-:-:S02]  /*0080*/  SHF.L.U32 R0, R0, 0x2, RZ ;  /* 0x0000000200007819 */ /* 0x002fc400000006ff */
[----:B---3--:R-:W-:Y:S02]  /*0090*/  SHF.R.S32.HI R6, RZ, 0x15, R23 ;  /* 0x00000015ff067819 */ /* 0x008fe40000011417 */
[----:B------:R-:W-:Y:S02]  /*00a0*/  LOP3.LUT R0, R0, 0x1fc, RZ, 0xc0, !PT ;  /* 0x000001fc00007812 */ /* 0x000fe400078ec0ff */
[----:B------:R-:W-:Y:S02]  /*00b0*/  SGXT R6, R6, 0x1 ;  /* 0x000000010606781a */ /* 0x000fe40000000200 */
[----:B------:R-:W-:-:S04]  /*00c0*/  LEA R23, R23, R0, 0xa ;  /* 0x0000000017177211 */ /* 0x000fc800078e50ff */
[----:B------:R-:W-:-:S04]  /*00d0*/  LEA.HI R0, R6, R23, RZ, 0x8 ;  /* 0x0000001706007211 */ /* 0x000fc800078f40ff */
[----:B------:R-:W-:-:S04]  /*00e0*/  SHF.R.S32.HI R0, RZ, 0x8, R0 ;  /* 0x00000008ff007819 */ /* 0x000fc80000011400 */
[----:B------:R-:W-:-:S04]  /*00f0*/  LEA.HI R2, R0, R0, RZ, 0x8 ;  /* 0x0000000000027211 */ /* 0x000fc800078f40ff */
[----:B------:R-:W-:Y:S02]  /*0100*/  LOP3.LUT R29, R2, 0xffffff00, RZ, 0xc0, !PT ;  /* 0xffffff00021d7812 */ /* 0x000fe400078ec0ff */
[----:B------:R-:W1:Y:S02]  /*0110*/  LDC.64 R2, c[0x0][0x218] ;  /* 0x00008600ff027b82 */ /* 0x000e640000000a00 */
[----:B------:R-:W-:-:S05]  /*0120*/  IADD3 R29, R0, -R29, RZ ;  /* 0x8000001d001d7210 */ /* 0x000fca0007ffe0ff */
[----:B--2---:R-:W-:-:S06]  /*0130*/  IMAD.WIDE R24, R29, 0x4, R4 ;  /* 0x000000041d187825 */ /* 0x004fcc00078e0204 */
[----:B------:R2:W3:Y:S01]  /*0140*/  LDG.E.EL R24, desc[UR4][R24.64] ;  /* 0x0000000418187981 */ /* 0x0004e2000c2e1900 */
[----:B------:R-:W-:Y:S01]  /*0150*/  IADD3 R17, R23, 0x200, RZ ;  /* 0x0000020017117810 */ /* 0x000fe20007ffe0ff */
[----:B----4-:R-:W-:-:S03]  /*0160*/  IMAD.WIDE R20, R23, 0x4, R20 ;  /* 0x0000000417147825 */ /* 0x010fc600078e0214 */
[----:B------:R-:W-:Y:S01]  /*0170*/  LEA.HI R6, R6, R17, RZ, 0x8 ;  /* 0x0000001106067211 */ /* 0x000fe200078f40ff */
[C---:B-----5:R-:W-:Y:S01]  /*0180*/  IMAD.WIDE R10, R29.reuse, 0x4, R26 ;  /* 0x000000041d0a7825 */ /* 0x060fe200078e021a */
[----:B------:R-:W4:Y:S02]  /*0190*/  LDG.E.128 R12, desc[UR4][R20.64] ;  /* 0x00000004140c7981 */ /* 0x000f24000c1e1d00 */
[----:B------:R-:W-:Y:S01]  /*01a0*/  SHF.R.S32.HI R0, RZ, 0x8, R6 ;  /* 0x00000008ff007819 */ /* 0x000fe20000011406 */
[----:B-1----:R-:W-:-:S03]  /*01b0*/  IMAD.WIDE R6, R29, 0x4, R2 ;  /* 0x000000041d067825 */ /* 0x002fc600078e0202 */
[----:B------:R-:W-:Y:S02]  /*01c0*/  LEA.HI R8, R0, R0, RZ, 0x8 ;  /* 0x0000000000087211 */ /* 0x000fe400078f40ff */
[----:B------:R-:W4:Y:S02]  /*01d0*/  LDG.E.EL R22, desc[UR4][R6.64] ;  /* 0x0000000406167981 */ /* 0x000f24000c2e1900 */
[----:B--2---:R-:W-:-:S04]  /*01e0*/  LOP3.LUT R25, R8, 0xffffff00, RZ, 0xc0, !PT ;  /* 0xffffff0008197812 */ /* 0x004fc800078ec0ff */
[----:B------:R-:W-:Y:S02]  /*01f0*/  IADD3 R25, R0, -R25, RZ ;  /* 0x8000001900197210 */ /* 0x000fe40007ffe0ff */
[----:B------:R-:W2:Y:S03]  /*0200*/  LDG.E.EL R0, desc[UR4][R10.64] ;  /* 0x000000040a007981 */ /* 0x000ea6000c2e1900 */
[----:B------:R-:W-:-:S05]  /*0210*/  IMAD.WIDE R4, R25, 0x4, R4 ;  /* 0x0000000419047825 */ /* 0x000fca00078e0204 */
[----:B------:R1:W5:Y:S02]  /*0220*/  LDG.E.EL R6, desc[UR4][R4.64] ;  /* 0x0000000404067981 */ /* 0x000364000c2e1900 */
[----:B-1----:R-:W1:Y:S01]  /*0230*/  LDC.64 R4, c[0x0][0x238] ;  /* 0x00008e00ff047b82 */ /* 0x002e620000000a00 */
[----:B0-----:R-:W-:-:S04]  /*0240*/  IMAD.WIDE R8, R29, 0x4, R18 ;  /* 0x000000041d087825 */ /* 0x001fc800078e0212 */
[C---:B------:R-:W-:Y:S01]  /*0250*/  IMAD.WIDE R2, R25.reuse, 0x4, R2 ;  /* 0x0000000419027825 */ /* 0x040fe200078e0202 */
[----:B------:R-:W5:Y:S03]  /*0260*/  LDG.E.EL R16, desc[UR4][R8.64] ;  /* 0x0000000408107981 */ /* 0x000f66000c2e1900 */
[C---:B------:R-:W-:Y:S02]  /*0270*/  IMAD.WIDE R26, R25.reuse, 0x4, R26 ;  /* 0x00000004191a7825 */ /* 0x040fe400078e021a */
[----:B------:R-:W5:Y:S04]  /*0280*/  LDG.E.EL R3, desc[UR4][R2.64] ;  /* 0x0000000402037981 */ /* 0x000f68000c2e1900 */
[----:B------:R-:W5:Y:S01]  /*0290*/  LDG.E.128 R8, desc[UR4][R20.64+0x800] ;  /* 0x0008000414087981 */ /* 0x000f62000c1e1d00 */
[----:B------:R-:W-:-:S03]  /*02a0*/  IMAD.WIDE R18, R25, 0x4, R18 ;  /* 0x0000000419127825 */ /* 0x000fc600078e0212 */
[----:B------:R-:W5:Y:S01]  /*02b0*/  LDG.E.EL R2, desc[UR4][R26.64] ;  /* 0x000000041a027981 */ /* 0x000f62000c2e1900 */
[----:B-1----:R-:W-:-:S03]  /*02c0*/  IMAD.WIDE R28, R29, 0x4, R4 ;  /* 0x000000041d1c7825 */ /* 0x002fc600078e0204 */
[----:B------:R-:W5:Y:S01]  /*02d0*/  LDG.E.EL R19, desc[UR4][R18.64] ;  /* 0x0000000412137981 */ /* 0x000f62000c2e1900 */
[----:B------:R-:W-:-:S03]  /*02e0*/  IMAD.WIDE R4, R25, 0x4, R4 ;  /* 0x0000000419047825 */ /* 0x000fc600078e0204 */
[----:B------:R0:W5:Y:S04]  /*02f0*/  LDG.E.EL R7, desc[UR4][R28.64] ;  /* 0x000000041c077981 */ /* 0x000168000c2e1900 */
[----:B------:R1:W5:Y:S01]  /*0300*/  LDG.E.EL R4, desc[UR4][R4.64] ;  /* 0x0000000404047981 */ /* 0x000362000c2e1900 */
[----:B---3--:R-:W-:-:S04]  /*0310*/  FADD R25, R24, 9.9999997473787516356e-06 ;  /* 0x3727c5ac18197421 */ /* 0x008fc80000000000 */
[----:B0-----:R-:W0:Y:S02]  /*0320*/  MUFU.SQRT R28, R25 ;  /* 0x00000019001c7308 */ /* 0x001e240000002000 */
[C---:B0-----:R-:W-:Y:S02]  /*0330*/  FSETP.GT.AND P0, PT, R28.reuse, 8.50705917302346158658e+37, PT ;  /* 0x7e8000001c00780b */ /* 0x041fe40003f04000 */
[----:B------:R-:W-:Y:S01]  /*0340*/  FSETP.GEU.AND P1, PT, R28, 1.175494350822287508e-38, PT ;  /* 0x008000001c00780b */ /* 0x000fe20003f2e000 */
[----:B------:R-:W-:-:S10]  /*0350*/  HFMA2.MMA R24, -RZ, RZ, 1.625, 0 ;  /* 0x3e800000ff187435 */ /* 0x000fd400000001ff */
[----:B------:R-:W-:-:S04]  /*0360*/  @P0 FMUL R28, R28, 0.25 ;  /* 0x3e8000001c1c0820 */ /* 0x000fc80000400000 */
[----:B------:R-:W-:-:S06]  /*0370*/  @!P1 FMUL R28, R28, 16777216 ;  /* 0x4b8000001c1c9820 */ /* 0x000fcc0000400000 */
[----:B------:R-:W1:Y:S01]  /*0380*/  MUFU.RCP R28, R28 ;  /* 0x0000001c001c7308 */ /* 0x000e620000001000 */
[----:B------:R-:W-:Y:S01]  /*0390*/  FSEL R27, R24, 1, P0 ;  /* 0x3f800000181b7808 */ /* 0x000fe20000000000 */
[--C-:B----4-:R-:W-:Y:S01]  /*03a0*/  FADD R13, R13, R22.reuse ;  /* 0x000000160d0d7221 */ /* 0x110fe20000000000 */
[--C-:B------:R-:W-:Y:S01]  /*03b0*/  FADD R15, R15, R22.reuse ;  /* 0x000000160f0f7221 */ /* 0x100fe20000000000 */
[--C-:B------:R-:W-:Y:S01]  /*03c0*/  FADD R14, R14, R22.reuse ;  /* 0x000000160e0e7221 */ /* 0x100fe20000000000 */
[----:B------:R-:W-:Y:S01]  /*03d0*/  FADD R12, R12, R22 ;  /* 0x000000160c0c7221 */ /* 0x000fe20000000000 */
[----:B------:R-:W-:Y:S01]  /*03e0*/  @!P1 FMUL R27, R27, 16777216 ;  /* 0x4b8000001b1b9820 */ /* 0x000fe20000400000 */
[----:B--2---:R-:W-:Y:S01]  /*03f0*/  FADD R18, -R0, R13 ;  /* 0x0000000d00127221 */ /* 0x004fe20000000100 */
[----:B-----5:R-:W-:Y:S01]  /*0400*/  FADD R6, R6, 9.9999997473787516356e-06 ;  /* 0x3727c5ac06067421 */ /* 0x020fe20000000000 */
[C---:B------:R-:W-:Y:S01]  /*0410*/  FADD R26, -R0.reuse, R15 ;  /* 0x0000000f001a7221 */ /* 0x040fe20000000100 */
[----:B------:R-:W-:Y:S01]  /*0420*/  FADD R22, -R0, R14 ;  /* 0x0000000e00167221 */ /* 0x000fe20000000100 */
[----:B-1----:R-:W-:Y:S01]  /*0430*/  FMUL R5, R28, R27 ;  /* 0x0000001b1c057220 */ /* 0x002fe20000400000 */
[----:B------:R-:W-:Y:S01]  /*0440*/  FADD R28, -R0, R12 ;  /* 0x0000000c001c7221 */ /* 0x000fe20000000100 */
[----:B------:R-:W0:Y:S02]  /*0450*/  MUFU.SQRT R29, R6 ;  /* 0x00000006001d7308 */ /* 0x000e240000002000 */
[C---:B------:R-:W-:Y:S01]  /*0460*/  FMUL R0, R5.reuse, R18 ;  /* 0x0000001205007220 */ /* 0x040fe20000400000 */
[C---:B------:R-:W-:Y:S01]  /*0470*/  FMUL R18, R5.reuse, R26 ;  /* 0x0000001a05127220 */ /* 0x040fe20000400000 */
[C---:B------:R-:W-:Y:S01]  /*0480*/  FMUL R22, R5.reuse, R22 ;  /* 0x0000001605167220 */ /* 0x040fe20000400000 */
[----:B------:R-:W-:Y:S01]  /*0490*/  FMUL R28, R5, R28 ;  /* 0x0000001c051c7220 */ /* 0x000fe20000400000 */
[----:B------:R-:W-:-:S02]  /*04a0*/  SHF.R.S32.HI R5, RZ, 0x1f, R23 ;  /* 0x0000001fff057819 */ /* 0x000fc40000011417 */
[----:B------:R-:W-:Y:S02]  /*04b0*/  SHF.R.S32.HI R26, RZ, 0x1f, R23 ;  /* 0x0000001fff1a7819 */ /* 0x000fe40000011417 */
[-C--:B------:R-:W-:Y:S02]  /*04c0*/  LEA.HI R5, R5, R23.reuse, RZ, 0x10 ;  /* 0x0000001705057211 */ /* 0x080fe400078f80ff */
[----:B------:R-:W-:Y:S02]  /*04d0*/  LEA.HI R26, R26, R23, RZ, 0x10 ;  /* 0x000000171a1a7211 */ /* 0x000fe400078f80ff */
[----:B------:R-:W-:Y:S02]  /*04e0*/  SHF.L.U32 R5, R5, 0x2, RZ ;  /* 0x0000000205057819 */ /* 0x000fe400000006ff */
[----:B------:R-:W-:Y:S02]  /*04f0*/  LOP3.LUT R26, R26, 0xffff0000, RZ, 0xc0, !PT ;  /* 0xffff00001a1a7812 */ /* 0x000fe400078ec0ff */
[----:B------:R-:W-:-:S02]  /*0500*/  LOP3.LUT R5, R5, 0xfffc0000, RZ, 0xc0, !PT ;  /* 0xfffc000005057812 */ /* 0x000fc400078ec0ff */
[----:B0-----:R-:W-:Y:S02]  /*0510*/  FSETP.GT.AND P0, PT, R29, 8.50705917302346158658e+37, PT ;  /* 0x7e8000001d00780b */ /* 0x001fe40003f04000 */
[----:B------:R-:W-:Y:S02]  /*0520*/  IADD3 R23, R5, R23, -R26 ;  /* 0x0000001705177210 */ /* 0x000fe40007ffe81a */
[----:B------:R-:W-:Y:S02]  /*0530*/  SHF.R.S32.HI R26, RZ, 0x1f, R17 ;  /* 0x0000001fff1a7819 */ /* 0x000fe40000011411 */
[----:B------:R-:W-:Y:S02]  /*0540*/  FSETP.GEU.AND P1, PT, R29, 1.175494350822287508e-38, PT ;  /* 0x008000001d00780b */ /* 0x000fe40003f2e000 */
[----:B------:R-:W-:-:S04]  /*0550*/  LEA.HI R26, R26, R17, RZ, 0x10 ;  /* 0x000000111a1a7211 */ /* 0x000fc800078f80ff */
[C---:B------:R-:W-:Y:S01]  /*0560*/  SHF.L.U32 R5, R26.reuse, 0x2, RZ ;  /* 0x000000021a057819 */ /* 0x040fe200000006ff */
[----:B------:R-:W-:Y:S01]  /*0570*/  @P0 FMUL R29, R29, 0.25 ;  /* 0x3e8000001d1d0820 */ /* 0x000fe20000400000 */
[----:B------:R-:W-:Y:S02]  /*0580*/  LOP3.LUT R26, R26, 0xffff0000, RZ, 0xc0, !PT ;  /* 0xffff00001a1a7812 */ /* 0x000fe400078ec0ff */
[----:B------:R-:W-:-:S03]  /*0590*/  LOP3.LUT R6, R5, 0xfffc0000, RZ, 0xc0, !PT ;  /* 0xfffc000005067812 */ /* 0x000fc600078ec0ff */
[----:B------:R-:W-:Y:S01]  /*05a0*/  @!P1 FMUL R29, R29, 16777216 ;  /* 0x4b8000001d1d9820 */ /* 0x000fe20000400000 */
[----:B------:R-:W-:-:S03]  /*05b0*/  IADD3 R17, R6, R17, -R26 ;  /* 0x0000001106117210 */ /* 0x000fc60007ffe81a */
[----:B------:R0:W1:Y:S01]  /*05c0*/  MUFU.RCP R26, R29 ;  /* 0x0000001d001a7308 */ /* 0x0000620000001000 */
[----:B------:R-:W-:Y:S02]  /*05d0*/  FSEL R27, R24, 1, P0 ;  /* 0x3f800000181b7808 */ /* 0x000fe40000000000 */
[----:B------:R-:W2:Y:S01]  /*05e0*/  LDC.64 R24, c[0x0][0x240] ;  /* 0x00009000ff187b82 */ /* 0x000ea20000000a00 */
[--C-:B------:R-:W-:Y:S01]  /*05f0*/  FADD R8, R8, R3.reuse ;  /* 0x0000000308087221 */ /* 0x100fe20000000000 */
[--C-:B------:R-:W-:Y:S01]  /*0600*/  FADD R9, R9, R3.reuse ;  /* 0x0000000309097221 */ /* 0x100fe20000000000 */
[----:B------:R-:W-:Y:S01]  /*0610*/  @!P1 FMUL R27, R27, 16777216 ;  /* 0x4b8000001b1b9820 */ /* 0x000fe20000400000 */
[--C-:B------:R-:W-:Y:S01]  /*0620*/  FADD R10, R10, R3.reuse ;  /* 0x000000030a0a7221 */ /* 0x100fe20000000000 */
[----:B------:R-:W-:Y:S01]  /*0630*/  FADD R11, R11, R3 ;  /* 0x000000030b0b7221 */ /* 0x000fe20000000000 */
[----:B------:R-:W-:Y:S01]  /*0640*/  FADD R3, -R2, R8 ;  /* 0x0000000802037221 */ /* 0x000fe20000000100 */
[--C-:B------:R-:W-:Y:S01]  /*0650*/  FFMA R5, R16, R0, R7.reuse ;  /* 0x0000000010057223 */ /* 0x100fe20000000007 */
[----:B0-----:R-:W-:Y:S01]  /*0660*/  FADD R29, -R2, R10 ;  /* 0x0000000a021d7221 */ /* 0x001fe20000000100 */
[C-C-:B------:R-:W-:Y:S01]  /*0670*/  FFMA R0, R16.reuse, R28, R7.reuse ;  /* 0x0000001c10007223 */ /* 0x140fe20000000007 */
[----:B------:R-:W-:Y:S01]  /*0680*/  FFMA R6, R16, R22, R7 ;  /* 0x0000001610067223 */ /* 0x000fe20000000007 */
[----:B-1----:R-:W-:Y:S01]  /*0690*/  FMUL R26, R26, R27 ;  /* 0x0000001b1a1a7220 */ /* 0x002fe20000400000 */
[C---:B------:R-:W-:Y:S01]  /*06a0*/  FADD R27, -R2.reuse, R9 ;  /* 0x00000009021b7221 */ /* 0x040fe20000000100 */
[----:B------:R-:W-:Y:S01]  /*06b0*/  FADD R2, -R2, R11 ;  /* 0x0000000b02027221 */ /* 0x000fe20000000100 */
[----:B------:R-:W-:Y:S01]  /*06c0*/  FFMA R7, R16, R18, R7 ;  /* 0x0000001210077223 */ /* 0x000fe20000000007 */
[C---:B------:R-:W-:Y:S01]  /*06d0*/  FMUL R18, R26.reuse, R3 ;  /* 0x000000031a127220 */ /* 0x040fe20000400000 */
[C---:B------:R-:W-:Y:S01]  /*06e0*/  FMUL R16, R26.reuse, R27 ;  /* 0x0000001b1a107220 */ /* 0x040fe20000400000 */
[C---:B------:R-:W-:Y:S01]  /*06f0*/  FMUL R29, R26.reuse, R29 ;  /* 0x0000001d1a1d7220 */ /* 0x040fe20000400000 */
[----:B------:R-:W-:Y:S01]  /*0700*/  FMUL R27, R26, R2 ;  /* 0x000000021a1b7220 */ /* 0x000fe20000400000 */
[C-C-:B------:R-:W-:Y:S01]  /*0710*/  FFMA R2, R19.reuse, R18, R4.reuse ;  /* 0x0000001213027223 */ /* 0x140fe20000000004 */
[C-C-:B------:R-:W-:Y:S01]  /*0720*/  FFMA R3, R19.reuse, R16, R4.reuse ;  /* 0x0000001013037223 */ /* 0x140fe20000000004 */
[C-C-:B------:R-:W-:Y:S01]  /*0730*/  FFMA R18, R19.reuse, R29, R4.reuse ;  /* 0x0000001d13127223 */ /* 0x140fe20000000004 */
[----:B------:R-:W-:Y:S01]  /*0740*/  FFMA R19, R19, R27, R4 ;  /* 0x0000001b13137223 */ /* 0x000fe20000000004 */
[----:B------:R-:W-:-:S02]  /*0750*/  FSETP.GEU.AND P6, PT, R7, RZ, PT ;  /* 0x000000ff0700720b */ /* 0x000fc40003fce000 */
[----:B------:R-:W-:Y:S02]  /*0760*/  FSETP.GEU.AND P0, PT, R6, RZ, PT ;  /* 0x000000ff0600720b */ /* 0x000fe40003f0e000 */
[----:B------:R-:W-:Y:S02]  /*0770*/  FSETP.GEU.AND P1, PT, R5, RZ, PT ;  /* 0x000000ff0500720b */ /* 0x000fe40003f2e000 */
[----:B------:R-:W-:Y:S02]  /*0780*/  FSETP.GEU.AND P2, PT, R0, RZ, PT ;  /* 0x000000ff0000720b */ /* 0x000fe40003f4e000 */
[----:B------:R-:W-:Y:S02]  /*0790*/  SEL R7, R7, RZ, P6 ;  /* 0x000000ff07077207 */ /* 0x000fe40003000000 */
[----:B------:R-:W-:Y:S02]  /*07a0*/  FSETP.GEU.AND P3, PT, R19, RZ, PT ;  /* 0x000000ff1300720b */ /* 0x000fe40003f6e000 */
[----:B------:R-:W-:-:S02]  /*07b0*/  FSETP.GEU.AND P4, PT, R18, RZ, PT ;  /* 0x000000ff1200720b */ /* 0x000fc40003f8e000 */
[----:B------:R-:W-:Y:S02]  /*07c0*/  FSETP.GEU.AND P5, PT, R3, RZ, PT ;  /* 0x000000ff0300720b */ /* 0x000fe40003fae000 */
[----:B------:R-:W-:Y:S01]  /*07d0*/  FSETP.GEU.AND P6, PT, R2, RZ, PT ;  /* 0x000000ff0200720b */ /* 0x000fe20003fce000 */
[--C-:B--2---:R-:W-:Y:S01]  /*07e0*/  IMAD.WIDE R22, R23, 0x4, R24.reuse ;  /* 0x0000000417167825 */ /* 0x104fe200078e0218 */
[----:B------:R-:W-:Y:S02]  /*07f0*/  SEL R6, R6, RZ, P0 ;  /* 0x000000ff06067207 */ /* 0x000fe40000000000 */
[----:B------:R-:W-:Y:S01]  /*0800*/  SEL R5, R5, RZ, P1 ;  /* 0x000000ff05057207 */ /* 0x000fe20000800000 */
[----:B------:R-:W-:Y:S01]  /*0810*/  IMAD.WIDE R24, R17, 0x4, R24 ;  /* 0x0000000411187825 */ /* 0x000fe200078e0218 */
[----:B------:R-:W-:Y:S02]  /*0820*/  SEL R4, R0, RZ, P2 ;  /* 0x000000ff00047207 */ /* 0x000fe40001000000 */
[----:B------:R-:W-:-:S02]  /*0830*/  SEL R19, R19, RZ, P3 ;  /* 0x000000ff13137207 */ /* 0x000fc40001800000 */
[----:B------:R-:W-:Y:S02]  /*0840*/  SEL R18, R18, RZ, P4 ;  /* 0x000000ff12127207 */ /* 0x000fe40002000000 */
[----:B------:R-:W-:Y:S02]  /*0850*/  SEL R17, R3, RZ, P5 ;  /* 0x000000ff03117207 */ /* 0x000fe40002800000 */
[----:B------:R-:W-:Y:S01]  /*0860*/  SEL R16, R2, RZ, P6 ;  /* 0x000000ff02107207 */ /* 0x000fe20003000000 */
[----:B------:R-:W-:Y:S04]  /*0870*/  STG.E.128 desc[UR4][R20.64], R12 ;  /* 0x0000000c14007986 */ /* 0x000fe8000c101d04 */
[----:B------:R-:W-:Y:S04]  /*0880*/  STG.E.128 desc[UR4][R20.64+0x800], R8 ;  /* 0x0008000814007986 */ /* 0x000fe8000c101d04 */
[----:B------:R-:W-:Y:S04]  /*0890*/  STG.E.128 desc[UR4][R22.64], R4 ;  /* 0x0000000416007986 */ /* 0x000fe8000c101d04 */
[----:B------:R-:W-:Y:S01]  /*08a0*/  STG.E.128 desc[UR4][R24.64], R16 ;  /* 0x0000001018007986 */ /* 0x000fe2000c101d04 */
[----:B------:R-:W-:Y:S05]  /*08b0*/  EXIT ;  /* 0x000000000000794d */ /* 0x000fea0003800000 */
.L_x_0:
[----:B------:R-:W-:-:S00]  /*08c0*/  BRA `(.L_x_0) ;  /* 0xfffffffc00fc7947 */ /* 0x000fc0000383ffff */
[----:B------:R-:W-:-:S00]  /*08d0*/  NOP ;  /* 0x0000000000007918 */ /* 0x000fc00000000000 */
        /* <DEDUP_REMOVED lines=10> */
.L_x_1:


//--------------------- .nv.global.init           --------------------------
	.section	.nv.global.init,"aw",@progbits
.nv.global.init:
	.type		_$_str,@object
	.size		_$_str,(_$_str_$_2 - _$_str)
_$_str:
        /*0000*/ 	.byte	0x5f, 0x5f, 0x43, 0x55, 0x44, 0x41, 0x5f, 0x46, 0x54, 0x5a, 0x00
	.type		_$_str_$_2,@object
	.size		_$_str_$_2,(.L_1 - _$_str_$_2)
_$_str_$_2:
        /*000b*/ 	.byte	0x5f, 0x5f, 0x43, 0x55, 0x44, 0x41, 0x5f, 0x50, 0x52, 0x45, 0x43, 0x5f, 0x53, 0x51, 0x52, 0x54
        /*001b*/ 	.byte	0x00
.L_1:


//--------------------- .nv.constant0.triton_poi_fused__native_batch_norm_legit_no_training_convolution_relu_28 --------------------------
	.section	.nv.constant0.triton_poi_fused__native_batch_norm_legit_no_training_convolution_relu_28,"a",@progbits
	.sectionflags	@""
	.align	4
.nv.constant0.triton_poi_fused__native_batch_norm_legit_no_training_convolution_relu_28:
	.zero		588
